//
// Generated by NVIDIA NVVM Compiler
//
// Compiler Build ID: CL-36424714
// Cuda compilation tools, release 13.0, V13.0.88
// Based on NVVM 20.0.0
//

.version 9.0
.target sm_100
.address_size 64

	// .globl	crossEntropyCostDerivative

.visible .entry crossEntropyCostDerivative(
	.param .u64 .ptr .align 1 crossEntropyCostDerivative_param_0,
	.param .u32 crossEntropyCostDerivative_param_1,
	.param .u64 .ptr .align 1 crossEntropyCostDerivative_param_2,
	.param .u64 .ptr .align 1 crossEntropyCostDerivative_param_3
)
{
	.reg .pred 	%p<3>;
	.reg .b32 	%r<11>;
	.reg .b32 	%f<11>;
	.reg .b64 	%rd<11>;

	ld.param.u64 	%rd4, [crossEntropyCostDerivative_param_0];
	ld.param.u32 	%r6, [crossEntropyCostDerivative_param_1];
	ld.param.u64 	%rd5, [crossEntropyCostDerivative_param_2];
	ld.param.u64 	%rd6, [crossEntropyCostDerivative_param_3];
	mov.u32 	%r7, %ctaid.x;
	mov.u32 	%r1, %ntid.x;
	mov.u32 	%r8, %tid.x;
	mad.lo.s32 	%r10, %r7, %r1, %r8;
	setp.ge.u32 	%p1, %r10, %r6;
	@%p1 bra 	$L__BB0_3;
	mov.u32 	%r9, %nctaid.x;
	mul.lo.s32 	%r3, %r1, %r9;
	cvta.to.global.u64 	%rd1, %rd4;
	cvta.to.global.u64 	%rd2, %rd5;
	cvta.to.global.u64 	%rd3, %rd6;
$L__BB0_2:
	mul.wide.s32 	%rd7, %r10, 4;
	add.s64 	%rd8, %rd1, %rd7;
	ld.global.f32 	%f1, [%rd8];
	add.s64 	%rd9, %rd2, %rd7;
	ld.global.f32 	%f2, [%rd9];
	add.f32 	%f3, %f2, 0f3727C5AC;
	mov.f32 	%f4, 0f3F800000;
	sub.f32 	%f5, %f4, %f1;
	mov.f32 	%f6, 0f3F800054;
	sub.f32 	%f7, %f6, %f2;
	div.rn.f32 	%f8, %f5, %f7;
	div.rn.f32 	%f9, %f1, %f3;
	sub.f32 	%f10, %f8, %f9;
	add.s64 	%rd10, %rd3, %rd7;
	st.global.f32 	[%rd10], %f10;
	add.s32 	%r10, %r10, %r3;
	setp.lt.u32 	%p2, %r10, %r6;
	@%p2 bra 	$L__BB0_2;
$L__BB0_3:
	ret;

}


// ===== COMPILED SASS (sm_100) =====

	.target	sm_100

	.elftype	@"ET_EXEC"


//--------------------- .note.nv.tkinfo           --------------------------
	.section	.note.nv.tkinfo,"",@"SHT_NOTE"
	.sectionflags	@"SHF_NOTE_NV_TKINFO"
	.tkinfo
        /*0018*/ 	.word	0x00000002
        /*0030*/ 	.string	""
        /*0030*/ 	.string	"ptxas"
        /*0030*/ 	.string	"Cuda compilation tools, release 13.0, V13.0.88"
        /*0030*/ 	.string	"Build cuda_13.0.r13.0/compiler.36424714_0"
        /*0030*/ 	.string	"-arch sm_100 -m 64 "



//--------------------- .note.nv.cuinfo           --------------------------
	.section	.note.nv.cuinfo,"",@"SHT_NOTE"
	.sectionflags	@"SHF_NOTE_NV_CUINFO"
        /*0018*/ 	.short	0x0002
        /*001a*/ 	.short	0x0064
        /*001c*/ 	.short	0x0082
	.zero		2


//--------------------- .nv.info                  --------------------------
	.section	.nv.info,"",@"SHT_CUDA_INFO"
	.align	4


	//----- nvinfo : EIATTR_REGCOUNT
	.align		4
        /*0000*/ 	.byte	0x04, 0x2f
        /*0002*/ 	.short	(.L_1 - .L_0)
	.align		4
.L_0:
        /*0004*/ 	.word	index@(crossEntropyCostDerivative)
        /*0008*/ 	.word	0x00000019


	//----- nvinfo : EIATTR_FRAME_SIZE
	.align		4
.L_1:
        /*000c*/ 	.byte	0x04, 0x11
        /*000e*/ 	.short	(.L_3 - .L_2)
	.align		4
.L_2:
        /*0010*/ 	.word	index@($__internal_0_$__cuda_sm3x_div_rn_noftz_f32_slowpath)
        /*0014*/ 	.word	0x00000000


	//----- nvinfo : EIATTR_FRAME_SIZE
	.align		4
.L_3:
        /*0018*/ 	.byte	0x04, 0x11
        /*001a*/ 	.short	(.L_5 - .L_4)
	.align		4
.L_4:
        /*001c*/ 	.word	index@(crossEntropyCostDerivative)
        /*0020*/ 	.word	0x00000000


	//----- nvinfo : EIATTR_MIN_STACK_SIZE
	.align		4
.L_5:
        /*0024*/ 	.byte	0x04, 0x12
        /*0026*/ 	.short	(.L_7 - .L_6)
	.align		4
.L_6:
        /*0028*/ 	.word	index@(crossEntropyCostDerivative)
        /*002c*/ 	.word	0x00000000
.L_7:


//--------------------- .nv.compat                --------------------------
	.section	.nv.compat,"",@"SHT_CUDA_COMPAT_INFO"
	.align	4
        /*0000*/ 	.byte	0x02, 0x09, 0x00, 0x00, 0x02, 0x02, 0x01, 0x00, 0x02, 0x05, 0x05, 0x00, 0x03, 0x07, 0x01, 0x01
        /*0010*/ 	.byte	0x02, 0x03, 0x00, 0x00, 0x02, 0x06, 0x01, 0x00, 0x04, 0x0b, 0x08, 0x00, 0x01, 0x00, 0x00, 0x00
        /*0020*/ 	.byte	0x00, 0x00, 0x00, 0x00


//--------------------- .nv.info.crossEntropyCostDerivative --------------------------
	.section	.nv.info.crossEntropyCostDerivative,"",@"SHT_CUDA_INFO"
	.sectionflags	@""
	.align	4


	//----- nvinfo : EIATTR_CUDA_API_VERSION
	.align		4
        /*0000*/ 	.byte	0x04, 0x37
        /*0002*/ 	.short	(.L_9 - .L_8)
.L_8:
        /*0004*/ 	.word	0x00000082


	//----- nvinfo : EIATTR_KPARAM_INFO
	.align		4
.L_9:
        /*0008*/ 	.byte	0x04, 0x17
        /*000a*/ 	.short	(.L_11 - .L_10)
.L_10:
        /*000c*/ 	.word	0x00000000
        /*0010*/ 	.short	0x0003
        /*0012*/ 	.short	0x0018
        /*0014*/ 	.byte	0x00, 0xf5, 0x21, 0x00


	//----- nvinfo : EIATTR_KPARAM_INFO
	.align		4
.L_11:
        /*0018*/ 	.byte	0x04, 0x17
        /*001a*/ 	.short	(.L_13 - .L_12)
.L_12:
        /*001c*/ 	.word	0x00000000
        /*0020*/ 	.short	0x0002
        /*0022*/ 	.short	0x0010
        /*0024*/ 	.byte	0x00, 0xf5, 0x21, 0x00


	//----- nvinfo : EIATTR_KPARAM_INFO
	.align		4
.L_13:
        /*0028*/ 	.byte	0x04, 0x17
        /*002a*/ 	.short	(.L_15 - .L_14)
.L_14:
        /*002c*/ 	.word	0x00000000
        /*0030*/ 	.short	0x0001
        /*0032*/ 	.short	0x0008
        /*0034*/ 	.byte	0x00, 0xf0, 0x11, 0x00


	//----- nvinfo : EIATTR_KPARAM_INFO
	.align		4
.L_15:
        /*0038*/ 	.byte	0x04, 0x17
        /*003a*/ 	.short	(.L_17 - .L_16)
.L_16:
        /*003c*/ 	.word	0x00000000
        /*0040*/ 	.short	0x0000
        /*0042*/ 	.short	0x0000
        /*0044*/ 	.byte	0x00, 0xf5, 0x21, 0x00


	//----- nvinfo : EIATTR_SPARSE_MMA_MASK
	.align		4
.L_17:
        /*0048*/ 	.byte	0x03, 0x50
        /*004a*/ 	.short	0x0000


	//----- nvinfo : EIATTR_MAXREG_COUNT
	.align		4
        /*004c*/ 	.byte	0x03, 0x1b
        /*004e*/ 	.short	0x00ff


	//----- nvinfo : EIATTR_MERCURY_ISA_VERSION
	.align		4
        /*0050*/ 	.byte	0x03, 0x5f
        /*0052*/ 	.short	0x0101


	//----- nvinfo : EIATTR_VRC_CTA_INIT_COUNT
	.align		4
        /*0054*/ 	.byte	0x02, 0x4a
	.zero		1
	.zero		1


	//----- nvinfo : EIATTR_EXIT_INSTR_OFFSETS
	.align		4
        /*0058*/ 	.byte	0x04, 0x1c
        /*005a*/ 	.short	(.L_19 - .L_18)


	//   ....[0]....
.L_18:
        /*005c*/ 	.word	0x00000070


	//   ....[1]....
        /*0060*/ 	.word	0x000003a0


	//----- nvinfo : EIATTR_CRS_STACK_SIZE
	.align		4
.L_19:
        /*0064*/ 	.byte	0x04, 0x1e
        /*0066*/ 	.short	(.L_21 - .L_20)
.L_20:
        /*0068*/ 	.word	0x00000000


	//----- nvinfo : EIATTR_CBANK_PARAM_SIZE
	.align		4
.L_21:
        /*006c*/ 	.byte	0x03, 0x19
        /*006e*/ 	.short	0x0020


	//----- nvinfo : EIATTR_PARAM_CBANK
	.align		4
        /*0070*/ 	.byte	0x04, 0x0a
        /*0072*/ 	.short	(.L_23 - .L_22)
	.align		4
.L_22:
        /*0074*/ 	.word	index@(.nv.constant0.crossEntropyCostDerivative)
        /*0078*/ 	.short	0x0380
        /*007a*/ 	.short	0x0020


	//----- nvinfo : EIATTR_SW_WAR
	.align		4
.L_23:
        /*007c*/ 	.byte	0x04, 0x36
        /*007e*/ 	.short	(.L_25 - .L_24)
.L_24:
        /*0080*/ 	.word	0x00000008
.L_25:


//--------------------- .nv.callgraph             --------------------------
	.section	.nv.callgraph,"",@"SHT_CUDA_CALLGRAPH"
	.align	4
	.sectionentsize	8
	.align		4
        /*0000*/ 	.word	0x00000000
	.align		4
        /*0004*/ 	.word	0xffffffff
	.align		4
        /*0008*/ 	.word	0x00000000
	.align		4
        /*000c*/ 	.word	0xfffffffe
	.align		4
        /*0010*/ 	.word	0x00000000
	.align		4
        /*0014*/ 	.word	0xfffffffd
	.align		4
        /*0018*/ 	.word	0x00000000
	.align		4
        /*001c*/ 	.word	0xfffffffc


//--------------------- .text.crossEntropyCostDerivative --------------------------
	.section	.text.crossEntropyCostDerivative,"ax",@progbits
	.align	128
        .global         crossEntropyCostDerivative
        .type           crossEntropyCostDerivative,@function
        .size           crossEntropyCostDerivative,(.L_x_17 - crossEntropyCostDerivative)
        .other          crossEntropyCostDerivative,@"STO_CUDA_ENTRY STV_DEFAULT"
crossEntropyCostDerivative:
.text.crossEntropyCostDerivative:
[----:B------:R-:W-:Y:S01]  /*0000*/  LDC R1, c[0x0][0x37c] ;  /* 0x0000df00ff017b82 */ /* 0x000fe20000000800 */
[----:B------:R-:W0:Y:S07]  /*0010*/  S2R R11, SR_TID.X ;  /* 0x00000000000b7919 */ /* 0x000e2e0000002100 */
[----:B------:R-:W0:Y:S01]  /*0020*/  S2UR UR4, SR_CTAID.X ;  /* 0x00000000000479c3 */ /* 0x000e220000002500 */
[----:B------:R-:W1:Y:S07]  /*0030*/  LDCU UR5, c[0x0][0x388] ;  /* 0x00007100ff0577ac */ /* 0x000e6e0008000800 */
[----:B------:R-:W0:Y:S02]  /*0040*/  LDC R10, c[0x0][0x360] ;  /* 0x0000d800ff0a7b82 */ /* 0x000e240000000800 */
[----:B0-----:R-:W-:-:S05]  /*0050*/  IMAD R11, R10, UR4, R11 ;  /* 0x000000040a0b7c24 */ /* 0x001fca000f8e020b */
[----:B-1----:R-:W-:-:S13]  /*0060*/  ISETP.GE.U32.AND P0, PT, R11, UR5, PT ;  /* 0x000000050b007c0c */ /* 0x002fda000bf06070 */
[----:B------:R-:W-:Y:S05]  /*0070*/  @P0 EXIT ;  /* 0x000000000000094d */ /* 0x000fea0003800000 */
[----:B------:R-:W0:Y:S01]  /*0080*/  LDC.64 R8, c[0x0][0x380] ;  /* 0x0000e000ff087b82 */ /* 0x000e220000000a00 */
[----:B------:R-:W1:Y:S01]  /*0090*/  LDCU UR4, c[0x0][0x370] ;  /* 0x00006e00ff0477ac */ /* 0x000e620008000800 */
[----:B------:R-:W2:Y:S06]  /*00a0*/  LDCU.64 UR6, c[0x0][0x358] ;  /* 0x00006b00ff0677ac */ /* 0x000eac0008000a00 */
[----:B------:R-:W3:Y:S01]  /*00b0*/  LDC.64 R6, c[0x0][0x390] ;  /* 0x0000e400ff067b82 */ /* 0x000ee20000000a00 */
[----:B------:R-:W4:Y:S07]  /*00c0*/  LDCU UR5, c[0x0][0x388] ;  /* 0x00007100ff0577ac */ /* 0x000f2e0008000800 */
[----:B------:R-:W0:Y:S01]  /*00d0*/  LDC.64 R4, c[0x0][0x398] ;  /* 0x0000e600ff047b82 */ /* 0x000e220000000a00 */
[----:B-1----:R-:W-:-:S07]  /*00e0*/  IMAD R10, R10, UR4, RZ ;  /* 0x000000040a0a7c24 */ /* 0x002fce000f8e02ff */
.L_x_4:
[----:B---3--:R-:W-:-:S06]  /*00f0*/  IMAD.WIDE R16, R11, 0x4, R6 ;  /* 0x000000040b107825 */ /* 0x008fcc00078e0206 */
[----:B--2---:R-:W2:Y:S01]  /*0100*/  LDG.E R16, desc[UR6][R16.64] ;  /* 0x0000000610107981 */ /* 0x004ea2000c1e1900 */
[----:B01----:R-:W-:-:S05]  /*0110*/  IMAD.WIDE R14, R11, 0x4, R8 ;  /* 0x000000040b0e7825 */ /* 0x003fca00078e0208 */
[----:B------:R0:W3:Y:S01]  /*0120*/  LDG.E R0, desc[UR6][R14.64] ;  /* 0x000000060e007981 */ /* 0x0000e2000c1e1900 */
[--C-:B------:R-:W-:Y:S01]  /*0130*/  IMAD.MOV.U32 R13, RZ, RZ, R11.reuse ;  /* 0x000000ffff0d7224 */ /* 0x100fe200078e000b */
[----:B------:R-:W-:Y:S01]  /*0140*/  BSSY.RECONVERGENT B0, `(.L_x_0) ;  /* 0x0000012000007945 */ /* 0x000fe20003800200 */
[----:B------:R-:W-:-:S05]  /*0150*/  IMAD.IADD R11, R10, 0x1, R11 ;  /* 0x000000010a0b7824 */ /* 0x000fca00078e020b */
[----:B----4-:R-:W-:Y:S01]  /*0160*/  ISETP.GE.U32.AND P2, PT, R11, UR5, PT ;  /* 0x000000050b007c0c */ /* 0x010fe2000bf46070 */
[C---:B--2---:R-:W-:Y:S01]  /*0170*/  FADD R19, -R16.reuse, 1.0000100135803222656 ;  /* 0x3f80005410137421 */ /* 0x044fe20000000100 */
[----:B0-----:R-:W-:-:S03]  /*0180*/  FADD R15, R16, 9.9999997473787516356e-06 ;  /* 0x3727c5ac100f7421 */ /* 0x001fc60000000000 */
[----:B------:R-:W0:Y:S01]  /*0190*/  MUFU.RCP R3, R19 ;  /* 0x0000001300037308 */ /* 0x000e220000001000 */
[----:B---3--:R-:W-:-:S07]  /*01a0*/  FADD R2, -R0, 1 ;  /* 0x3f80000000027421 */ /* 0x008fce0000000100 */
[----:B------:R-:W1:Y:S01]  /*01b0*/  FCHK P0, R2, R19 ;  /* 0x0000001302007302 */ /* 0x000e620000000000 */
[----:B0-----:R-:W-:-:S04]  /*01c0*/  FFMA R12, -R19, R3, 1 ;  /* 0x3f800000130c7423 */ /* 0x001fc80000000103 */
[----:B------:R-:W-:-:S04]  /*01d0*/  FFMA R3, R3, R12, R3 ;  /* 0x0000000c03037223 */ /* 0x000fc80000000003 */
[----:B------:R-:W-:-:S04]  /*01e0*/  FFMA R12, R2, R3, RZ ;  /* 0x00000003020c7223 */ /* 0x000fc800000000ff */
[----:B------:R-:W-:-:S04]  /*01f0*/  FFMA R14, -R19, R12, R2 ;  /* 0x0000000c130e7223 */ /* 0x000fc80000000102 */
[----:B------:R-:W-:Y:S01]  /*0200*/  FFMA R12, R3, R14, R12 ;  /* 0x0000000e030c7223 */ /* 0x000fe2000000000c */
[----:B-1----:R-:W-:Y:S06]  /*0210*/  @!P0 BRA `(.L_x_1) ;  /* 0x0000000000108947 */ /* 0x002fec0003800000 */
[----:B------:R-:W-:Y:S01]  /*0220*/  IMAD.MOV.U32 R3, RZ, RZ, R19 ;  /* 0x000000ffff037224 */ /* 0x000fe200078e0013 */
[----:B------:R-:W-:-:S07]  /*0230*/  MOV R14, 0x250 ;  /* 0x00000250000e7802 */ /* 0x000fce0000000f00 */
[----:B------:R-:W-:Y:S05]  /*0240*/  CALL.REL.NOINC `($__internal_0_$__cuda_sm3x_div_rn_noftz_f32_slowpath) ;  /* 0x0000000000587944 */ /* 0x000fea0003c00000 */
[----:B------:R-:W-:-:S07]  /*0250*/  IMAD.MOV.U32 R12, RZ, RZ, R16 ;  /* 0x000000ffff0c7224 */ /* 0x000fce00078e0010 */
.L_x_1:
[----:B------:R-:W-:Y:S05]  /*0260*/  BSYNC.RECONVERGENT B0 ;  /* 0x0000000000007941 */ /* 0x000fea0003800200 */
.L_x_0:
[----:B------:R-:W0:Y:S01]  /*0270*/  MUFU.RCP R2, R15 ;  /* 0x0000000f00027308 */ /* 0x000e220000001000 */
[----:B------:R-:W-:Y:S07]  /*0280*/  BSSY.RECONVERGENT B0, `(.L_x_2) ;  /* 0x000000d000007945 */ /* 0x000fee0003800200 */
        /* <DEDUP_REMOVED lines=8> */
[----:B------:R-:W-:Y:S02]  /*0310*/  MOV R3, R15 ;  /* 0x0000000f00037202 */ /* 0x000fe40000000f00 */
[----:B------:R-:W-:-:S07]  /*0320*/  MOV R14, 0x340 ;  /* 0x00000340000e7802 */ /* 0x000fce0000000f00 */
[----:B------:R-:W-:Y:S05]  /*0330*/  CALL.REL.NOINC `($__internal_0_$__cuda_sm3x_div_rn_noftz_f32_slowpath) ;  /* 0x00000000001c7944 */ /* 0x000fea0003c00000 */
[----:B------:R-:W-:-:S07]  /*0340*/  IMAD.MOV.U32 R3, RZ, RZ, R16 ;  /* 0x000000ffff037224 */ /* 0x000fce00078e0010 */
.L_x_3:
[----:B------:R-:W-:Y:S05]  /*0350*/  BSYNC.RECONVERGENT B0 ;  /* 0x0000000000007941 */ /* 0x000fea0003800200 */
.L_x_2:
[----:B------:R-:W-:Y:S01]  /*0360*/  FADD R15, -R3, R12 ;  /* 0x0000000c030f7221 */ /* 0x000fe20000000100 */
[----:B------:R-:W-:-:S05]  /*0370*/  IMAD.WIDE R2, R13, 0x4, R4 ;  /* 0x000000040d027825 */ /* 0x000fca00078e0204 */
[----:B------:R1:W-:Y:S01]  /*0380*/  STG.E desc[UR6][R2.64], R15 ;  /* 0x0000000f02007986 */ /* 0x0003e2000c101906 */
[----:B------:R-:W-:Y:S05]  /*0390*/  @!P2 BRA `(.L_x_4) ;  /* 0xfffffffc0054a947 */ /* 0x000fea000383ffff */
[----:B------:R-:W-:Y:S05]  /*03a0*/  EXIT ;  /* 0x000000000000794d */ /* 0x000fea0003800000 */
        .weak           $__internal_0_$__cuda_sm3x_div_rn_noftz_f32_slowpath
        .type           $__internal_0_$__cuda_sm3x_div_rn_noftz_f32_slowpath,@function
        .size           $__internal_0_$__cuda_sm3x_div_rn_noftz_f32_slowpath,(.L_x_17 - $__internal_0_$__cuda_sm3x_div_rn_noftz_f32_slowpath)
$__internal_0_$__cuda_sm3x_div_rn_noftz_f32_slowpath:
[----:B------:R-:W-:Y:S01]  /*03b0*/  SHF.R.U32.HI R16, RZ, 0x17, R3 ;  /* 0x00000017ff107819 */ /* 0x000fe20000011603 */
[----:B------:R-:W-:Y:S01]  /*03c0*/  BSSY.RECONVERGENT B1, `(.L_x_5) ;  /* 0x0000062000017945 */ /* 0x000fe20003800200 */
[----:B------:R-:W-:Y:S02]  /*03d0*/  SHF.R.U32.HI R17, RZ, 0x17, R2 ;  /* 0x00000017ff117819 */ /* 0x000fe40000011602 */
[----:B------:R-:W-:Y:S02]  /*03e0*/  LOP3.LUT R16, R16, 0xff, RZ, 0xc0, !PT ;  /* 0x000000ff10107812 */ /* 0x000fe400078ec0ff */
[----:B------:R-:W-:-:S03]  /*03f0*/  LOP3.LUT R19, R17, 0xff, RZ, 0xc0, !PT ;  /* 0x000000ff11137812 */ /* 0x000fc600078ec0ff */
[----:B------:R-:W-:Y:S02]  /*0400*/  VIADD R20, R16, 0xffffffff ;  /* 0xffffffff10147836 */ /* 0x000fe40000000000 */
[----:B------:R-:W-:-:S03]  /*0410*/  VIADD R18, R19, 0xffffffff ;  /* 0xffffffff13127836 */ /* 0x000fc60000000000 */
[----:B------:R-:W-:-:S04]  /*0420*/  ISETP.GT.U32.AND P0, PT, R20, 0xfd, PT ;  /* 0x000000fd1400780c */ /* 0x000fc80003f04070 */
[----:B------:R-:W-:-:S13]  /*0430*/  ISETP.GT.U32.OR P0, PT, R18, 0xfd, P0 ;  /* 0x000000fd1200780c */ /* 0x000fda0000704470 */
[----:B------:R-:W-:Y:S01]  /*0440*/  @!P0 IMAD.MOV.U32 R17, RZ, RZ, RZ ;  /* 0x000000ffff118224 */ /* 0x000fe200078e00ff */
[----:B------:R-:W-:Y:S06]  /*0450*/  @!P0 BRA `(.L_x_6) ;  /* 0x00000000005c8947 */ /* 0x000fec0003800000 */
[----:B------:R-:W-:Y:S02]  /*0460*/  FSETP.GTU.FTZ.AND P0, PT, |R2|, +INF , PT ;  /* 0x7f8000000200780b */ /* 0x000fe40003f1c200 */
[----:B------:R-:W-:-:S04]  /*0470*/  FSETP.GTU.FTZ.AND P1, PT, |R3|, +INF , PT ;  /* 0x7f8000000300780b */ /* 0x000fc80003f3c200 */
[----:B------:R-:W-:-:S13]  /*0480*/  PLOP3.LUT P0, PT, P0, P1, PT, 0xf8, 0x8f ;  /* 0x00000000008f781c */ /* 0x000fda0000703f70 */
[----:B------:R-:W-:Y:S05]  /*0490*/  @P0 BRA `(.L_x_7) ;  /* 0x00000004004c0947 */ /* 0x000fea0003800000 */
[----:B------:R-:W-:-:S13]  /*04a0*/  LOP3.LUT P0, RZ, R3, 0x7fffffff, R2, 0xc8, !PT ;  /* 0x7fffffff03ff7812 */ /* 0x000fda000780c802 */
[----:B------:R-:W-:Y:S05]  /*04b0*/  @!P0 BRA `(.L_x_8) ;  /* 0x00000004003c8947 */ /* 0x000fea0003800000 */
[C---:B------:R-:W-:Y:S02]  /*04c0*/  FSETP.NEU.FTZ.AND P3, PT, |R2|.reuse, +INF , PT ;  /* 0x7f8000000200780b */ /* 0x040fe40003f7d200 */
[----:B------:R-:W-:Y:S02]  /*04d0*/  FSETP.NEU.FTZ.AND P1, PT, |R3|, +INF , PT ;  /* 0x7f8000000300780b */ /* 0x000fe40003f3d200 */
[----:B------:R-:W-:-:S11]  /*04e0*/  FSETP.NEU.FTZ.AND P0, PT, |R2|, +INF , PT ;  /* 0x7f8000000200780b */ /* 0x000fd60003f1d200 */
[----:B------:R-:W-:Y:S05]  /*04f0*/  @!P1 BRA !P3, `(.L_x_8) ;  /* 0x00000004002c9947 */ /* 0x000fea0005800000 */
[----:B------:R-:W-:-:S04]  /*0500*/  LOP3.LUT P3, RZ, R2, 0x7fffffff, RZ, 0xc0, !PT ;  /* 0x7fffffff02ff7812 */ /* 0x000fc8000786c0ff */
[----:B------:R-:W-:-:S13]  /*0510*/  PLOP3.LUT P1, PT, P1, P3, PT, 0x2f, 0xf2 ;  /* 0x0000000000f2781c */ /* 0x000fda0000f26577 */
[----:B------:R-:W-:Y:S05]  /*0520*/  @P1 BRA `(.L_x_9) ;  /* 0x0000000400181947 */ /* 0x000fea0003800000 */
[----:B------:R-:W-:-:S04]  /*0530*/  LOP3.LUT P1, RZ, R3, 0x7fffffff, RZ, 0xc0, !PT ;  /* 0x7fffffff03ff7812 */ /* 0x000fc8000782c0ff */
[----:B------:R-:W-:-:S13]  /*0540*/  PLOP3.LUT P0, PT, P0, P1, PT, 0x2f, 0xf2 ;  /* 0x0000000000f2781c */ /* 0x000fda0000702577 */
[----:B------:R-:W-:Y:S05]  /*0550*/  @P0 BRA `(.L_x_10) ;  /* 0x0000000400000947 */ /* 0x000fea0003800000 */
[----:B------:R-:W-:Y:S02]  /*0560*/  ISETP.GE.AND P0, PT, R18, RZ, PT ;  /* 0x000000ff1200720c */ /* 0x000fe40003f06270 */
[----:B------:R-:W-:-:S11]  /*0570*/  ISETP.GE.AND P1, PT, R20, RZ, PT ;  /* 0x000000ff1400720c */ /* 0x000fd60003f26270 */
[----:B------:R-:W-:Y:S01]  /*0580*/  @P0 MOV R17, RZ ;  /* 0x000000ff00110202 */ /* 0x000fe20000000f00 */
[----:B------:R-:W-:Y:S02]  /*0590*/  @!P0 IMAD.MOV.U32 R17, RZ, RZ, -0x40 ;  /* 0xffffffc0ff118424 */ /* 0x000fe400078e00ff */
[----:B------:R-:W-:Y:S01]  /*05a0*/  @!P0 FFMA R2, R2, 1.84467440737095516160e+19, RZ ;  /* 0x5f80000002028823 */ /* 0x000fe200000000ff */
[----:B------:R-:W-:Y:S01]  /*05b0*/  @!P1 FFMA R3, R3, 1.84467440737095516160e+19, RZ ;  /* 0x5f80000003039823 */ /* 0x000fe200000000ff */
[----:B------:R-:W-:-:S07]  /*05c0*/  @!P1 VIADD R17, R17, 0x40 ;  /* 0x0000004011119836 */ /* 0x000fce0000000000 */
.L_x_6:
[----:B------:R-:W-:Y:S01]  /*05d0*/  LEA R18, R16, 0xc0800000, 0x17 ;  /* 0xc080000010127811 */ /* 0x000fe200078eb8ff */
[----:B------:R-:W-:Y:S01]  /*05e0*/  BSSY.RECONVERGENT B2, `(.L_x_11) ;  /* 0x0000036000027945 */ /* 0x000fe20003800200 */
[----:B------:R-:W-:-:S03]  /*05f0*/  IADD3 R19, PT, PT, R19, -0x7f, RZ ;  /* 0xffffff8113137810 */ /* 0x000fc60007ffe0ff */
[----:B------:R-:W-:Y:S02]  /*0600*/  IMAD.IADD R20, R3, 0x1, -R18 ;  /* 0x0000000103147824 */ /* 0x000fe400078e0a12 */
[C---:B------:R-:W-:Y:S02]  /*0610*/  IMAD R2, R19.reuse, -0x800000, R2 ;  /* 0xff80000013027824 */ /* 0x040fe400078e0202 */
[----:B------:R0:W1:Y:S01]  /*0620*/  MUFU.RCP R3, R20 ;  /* 0x0000001400037308 */ /* 0x0000620000001000 */
[----:B------:R-:W-:Y:S01]  /*0630*/  FADD.FTZ R21, -R20, -RZ ;  /* 0x800000ff14157221 */ /* 0x000fe20000010100 */
[----:B0-----:R-:W-:-:S05]  /*0640*/  IADD3 R20, PT, PT, R19, 0x7f, -R16 ;  /* 0x0000007f13147810 */ /* 0x001fca0007ffe810 */
[----:B------:R-:W-:Y:S02]  /*0650*/  IMAD.IADD R17, R20, 0x1, R17 ;  /* 0x0000000114117824 */ /* 0x000fe400078e0211 */
[----:B-1----:R-:W-:-:S04]  /*0660*/  FFMA R18, R3, R21, 1 ;  /* 0x3f80000003127423 */ /* 0x002fc80000000015 */
[----:B------:R-:W-:-:S04]  /*0670*/  FFMA R3, R3, R18, R3 ;  /* 0x0000001203037223 */ /* 0x000fc80000000003 */
[----:B------:R-:W-:-:S04]  /*0680*/  FFMA R18, R2, R3, RZ ;  /* 0x0000000302127223 */ /* 0x000fc800000000ff */
[----:B------:R-:W-:-:S04]  /*0690*/  FFMA R22, R21, R18, R2 ;  /* 0x0000001215167223 */ /* 0x000fc80000000002 */
[----:B------:R-:W-:-:S04]  /*06a0*/  FFMA R18, R3, R22, R18 ;  /* 0x0000001603127223 */ /* 0x000fc80000000012 */
[----:B------:R-:W-:-:S04]  /*06b0*/  FFMA R21, R21, R18, R2 ;  /* 0x0000001215157223 */ /* 0x000fc80000000002 */
[----:B------:R-:W-:-:S05]  /*06c0*/  FFMA R2, R3, R21, R18 ;  /* 0x0000001503027223 */ /* 0x000fca0000000012 */
[----:B------:R-:W-:-:S04]  /*06d0*/  SHF.R.U32.HI R16, RZ, 0x17, R2 ;  /* 0x00000017ff107819 */ /* 0x000fc80000011602 */
[----:B------:R-:W-:-:S05]  /*06e0*/  LOP3.LUT R16, R16, 0xff, RZ, 0xc0, !PT ;  /* 0x000000ff10107812 */ /* 0x000fca00078ec0ff */
[----:B------:R-:W-:-:S04]  /*06f0*/  IMAD.IADD R19, R16, 0x1, R17 ;  /* 0x0000000110137824 */ /* 0x000fc800078e0211 */
[----:B------:R-:W-:-:S05]  /*0700*/  VIADD R16, R19, 0xffffffff ;  /* 0xffffffff13107836 */ /* 0x000fca0000000000 */
[----:B------:R-:W-:-:S13]  /*0710*/  ISETP.GE.U32.AND P0, PT, R16, 0xfe, PT ;  /* 0x000000fe1000780c */ /* 0x000fda0003f06070 */
[----:B------:R-:W-:Y:S05]  /*0720*/  @!P0 BRA `(.L_x_12) ;  /* 0x0000000000808947 */ /* 0x000fea0003800000 */
[----:B------:R-:W-:-:S13]  /*0730*/  ISETP.GT.AND P0, PT, R19, 0xfe, PT ;  /* 0x000000fe1300780c */ /* 0x000fda0003f04270 */
[----:B------:R-:W-:Y:S05]  /*0740*/  @P0 BRA `(.L_x_13) ;  /* 0x00000000006c0947 */ /* 0x000fea0003800000 */
[----:B------:R-:W-:-:S13]  /*0750*/  ISETP.GE.AND P0, PT, R19, 0x1, PT ;  /* 0x000000011300780c */ /* 0x000fda0003f06270 */
[----:B------:R-:W-:Y:S05]  /*0760*/  @P0 BRA `(.L_x_14) ;  /* 0x0000000000740947 */ /* 0x000fea0003800000 */
[----:B------:R-:W-:Y:S02]  /*0770*/  ISETP.GE.AND P0, PT, R19, -0x18, PT ;  /* 0xffffffe81300780c */ /* 0x000fe40003f06270 */
[----:B------:R-:W-:-:S11]  /*0780*/  LOP3.LUT R2, R2, 0x80000000, RZ, 0xc0, !PT ;  /* 0x8000000002027812 */ /* 0x000fd600078ec0ff */
[----:B------:R-:W-:Y:S05]  /*0790*/  @!P0 BRA `(.L_x_14) ;  /* 0x0000000000688947 */ /* 0x000fea0003800000 */
[-CC-:B------:R-:W-:Y:S01]  /*07a0*/  FFMA.RZ R16, R3, R21.reuse, R18.reuse ;  /* 0x0000001503107223 */ /* 0x180fe2000000c012 */
[C---:B------:R-:W-:Y:S02]  /*07b0*/  ISETP.NE.AND P3, PT, R19.reuse, RZ, PT ;  /* 0x000000ff1300720c */ /* 0x040fe40003f65270 */
[----:B------:R-:W-:Y:S02]  /*07c0*/  ISETP.NE.AND P1, PT, R19, RZ, PT ;  /* 0x000000ff1300720c */ /* 0x000fe40003f25270 */
[----:B------:R-:W-:Y:S01]  /*07d0*/  LOP3.LUT R17, R16, 0x7fffff, RZ, 0xc0, !PT ;  /* 0x007fffff10117812 */ /* 0x000fe200078ec0ff */
[CCC-:B------:R-:W-:Y:S01]  /*07e0*/  FFMA.RP R16, R3.reuse, R21.reuse, R18.reuse ;  /* 0x0000001503107223 */ /* 0x1c0fe20000008012 */
[----:B------:R-:W-:Y:S01]  /*07f0*/  FFMA.RM R3, R3, R21, R18 ;  /* 0x0000001503037223 */ /* 0x000fe20000004012 */
[----:B------:R-:W-:Y:S01]  /*0800*/  IADD3 R18, PT, PT, R19, 0x20, RZ ;  /* 0x0000002013127810 */ /* 0x000fe20007ffe0ff */
[----:B------:R-:W-:Y:S01]  /*0810*/  IMAD.MOV R19, RZ, RZ, -R19 ;  /* 0x000000ffff137224 */ /* 0x000fe200078e0a13 */
[----:B------:R-:W-:-:S02]  /*0820*/  LOP3.LUT R17, R17, 0x800000, RZ, 0xfc, !PT ;  /* 0x0080000011117812 */ /* 0x000fc400078efcff */
[----:B------:R-:W-:Y:S02]  /*0830*/  FSETP.NEU.FTZ.AND P0, PT, R16, R3, PT ;  /* 0x000000031000720b */ /* 0x000fe40003f1d000 */
[----:B------:R-:W-:Y:S02]  /*0840*/  SHF.L.U32 R18, R17, R18, RZ ;  /* 0x0000001211127219 */ /* 0x000fe400000006ff */
[----:B------:R-:W-:Y:S02]  /*0850*/  SEL R16, R19, RZ, P3 ;  /* 0x000000ff13107207 */ /* 0x000fe40001800000 */
[----:B------:R-:W-:Y:S02]  /*0860*/  ISETP.NE.AND P1, PT, R18, RZ, P1 ;  /* 0x000000ff1200720c */ /* 0x000fe40000f25270 */
[----:B------:R-:W-:Y:S02]  /*0870*/  SHF.R.U32.HI R16, RZ, R16, R17 ;  /* 0x00000010ff107219 */ /* 0x000fe40000011611 */
[----:B------:R-:W-:-:S02]  /*0880*/  PLOP3.LUT P0, PT, P0, P1, PT, 0xf8, 0x8f ;  /* 0x00000000008f781c */ /* 0x000fc40000703f70 */
[----:B------:R-:W-:Y:S02]  /*0890*/  SHF.R.U32.HI R18, RZ, 0x1, R16 ;  /* 0x00000001ff127819 */ /* 0x000fe40000011610 */
[----:B------:R-:W-:-:S04]  /*08a0*/  SEL R3, RZ, 0x1, !P0 ;  /* 0x00000001ff037807 */ /* 0x000fc80004000000 */
[----:B------:R-:W-:-:S04]  /*08b0*/  LOP3.LUT R3, R3, 0x1, R18, 0xf8, !PT ;  /* 0x0000000103037812 */ /* 0x000fc800078ef812 */
[----:B------:R-:W-:-:S05]  /*08c0*/  LOP3.LUT R3, R3, R16, RZ, 0xc0, !PT ;  /* 0x0000001003037212 */ /* 0x000fca00078ec0ff */
[----:B------:R-:W-:-:S05]  /*08d0*/  IMAD.IADD R3, R18, 0x1, R3 ;  /* 0x0000000112037824 */ /* 0x000fca00078e0203 */
[----:B------:R-:W-:Y:S01]  /*08e0*/  LOP3.LUT R2, R3, R2, RZ, 0xfc, !PT ;  /* 0x0000000203027212 */ /* 0x000fe200078efcff */
[----:B------:R-:W-:Y:S06]  /*08f0*/  BRA `(.L_x_14) ;  /* 0x0000000000107947 */ /* 0x000fec0003800000 */
.L_x_13:
[----:B------:R-:W-:-:S04]  /*0900*/  LOP3.LUT R2, R2, 0x80000000, RZ, 0xc0, !PT ;  /* 0x8000000002027812 */ /* 0x000fc800078ec0ff */
[----:B------:R-:W-:Y:S01]  /*0910*/  LOP3.LUT R2, R2, 0x7f800000, RZ, 0xfc, !PT ;  /* 0x7f80000002027812 */ /* 0x000fe200078efcff */
[----:B------:R-:W-:Y:S06]  /*0920*/  BRA `(.L_x_14) ;  /* 0x0000000000047947 */ /* 0x000fec0003800000 */
.L_x_12:
[----:B------:R-:W-:-:S07]  /*0930*/  IMAD R2, R17, 0x800000, R2 ;  /* 0x0080000011027824 */ /* 0x000fce00078e0202 */
.L_x_14:
[----:B------:R-:W-:Y:S05]  /*0940*/  BSYNC.RECONVERGENT B2 ;  /* 0x0000000000027941 */ /* 0x000fea0003800200 */
.L_x_11:
[----:B------:R-:W-:Y:S05]  /*0950*/  BRA `(.L_x_15) ;  /* 0x0000000000207947 */ /* 0x000fea0003800000 */
.L_x_10:
[----:B------:R-:W-:-:S04]  /*0960*/  LOP3.LUT R2, R3, 0x80000000, R2, 0x48, !PT ;  /* 0x8000000003027812 */ /* 0x000fc800078e4802 */
[----:B------:R-:W-:Y:S01]  /*0970*/  LOP3.LUT R2, R2, 0x7f800000, RZ, 0xfc, !PT ;  /* 0x7f80000002027812 */ /* 0x000fe200078efcff */
[----:B------:R-:W-:Y:S06]  /*0980*/  BRA `(.L_x_15) ;  /* 0x0000000000147947 */ /* 0x000fec0003800000 */
.L_x_9:
[----:B------:R-:W-:Y:S01]  /*0990*/  LOP3.LUT R2, R3, 0x80000000, R2, 0x48, !PT ;  /* 0x8000000003027812 */ /* 0x000fe200078e4802 */
[----:B------:R-:W-:Y:S06]  /*09a0*/  BRA `(.L_x_15) ;  /* 0x00000000000c7947 */ /* 0x000fec0003800000 */
.L_x_8:
[----:B------:R-:W0:Y:S01]  /*09b0*/  MUFU.RSQ R2, -QNAN ;  /* 0xffc0000000027908 */ /* 0x000e220000001400 */
[----:B------:R-:W-:Y:S05]  /*09c0*/  BRA `(.L_x_15) ;  /* 0x0000000000047947 */ /* 0x000fea0003800000 */
.L_x_7:
[----:B------:R-:W-:-:S07]  /*09d0*/  FADD.FTZ R2, R2, R3 ;  /* 0x0000000302027221 */ /* 0x000fce0000010000 */
.L_x_15:
[----:B------:R-:W-:Y:S05]  /*09e0*/  BSYNC.RECONVERGENT B1 ;  /* 0x0000000000017941 */ /* 0x000fea0003800200 */
.L_x_5:
[----:B0-----:R-:W-:Y:S01]  /*09f0*/  MOV R16, R2 ;  /* 0x0000000200107202 */ /* 0x001fe20000000f00 */
[----:B------:R-:W-:Y:S02]  /*0a00*/  IMAD.MOV.U32 R2, RZ, RZ, R14 ;  /* 0x000000ffff027224 */ /* 0x000fe400078e000e */
[----:B------:R-:W-:-:S04]  /*0a10*/  IMAD.MOV.U32 R3, RZ, RZ, 0x0 ;  /* 0x00000000ff037424 */ /* 0x000fc800078e00ff */
[----:B------:R-:W-:Y:S05]  /*0a20*/  RET.REL.NODEC R2 `(crossEntropyCostDerivative) ;  /* 0xfffffff402747950 */ /* 0x000fea0003c3ffff */
.L_x_16:
[----:B------:R-:W-:-:S00]  /*0a30*/  BRA `(.L_x_16) ;  /* 0xfffffffc00fc7947 */ /* 0x000fc0000383ffff */
[----:B------:R-:W-:-:S00]  /*0a40*/  NOP ;  /* 0x0000000000007918 */ /* 0x000fc00000000000 */
        /* <DEDUP_REMOVED lines=11> */
.L_x_17:


//--------------------- .nv.shared.reserved.0     --------------------------
	.section	.nv.shared.reserved.0,"aw",@nobits
	.weak		__nv_reservedSMEM_offset_0_alias
	.size		__nv_reservedSMEM_offset_0_alias, 0, 64
	.other		__nv_reservedSMEM_offset_0_alias,@"STO_CUDA_RESERVED_SHARED STV_DEFAULT"
__nv_reservedSMEM_offset_0_alias:
	.zero		0
	.zero		64


//--------------------- .nv.constant0.crossEntropyCostDerivative --------------------------
	.section	.nv.constant0.crossEntropyCostDerivative,"a",@progbits
	.sectionflags	@""
	.align	4
.nv.constant0.crossEntropyCostDerivative:
	.zero		928


//--------------------- SYMBOLS --------------------------

	.type		.nv.reservedSmem.offset0,@object
	.size		.nv.reservedSmem.offset0,0x4
